//
// Generated by NVIDIA NVVM Compiler
//
// Compiler Build ID: CL-36424714
// Cuda compilation tools, release 13.0, V13.0.88
// Based on NVVM 20.0.0
//

.version 9.0
.target sm_100
.address_size 64

	// .globl	_Z11calc_kernelPiii

.visible .entry _Z11calc_kernelPiii(
	.param .u64 .ptr .align 1 _Z11calc_kernelPiii_param_0,
	.param .u32 _Z11calc_kernelPiii_param_1,
	.param .u32 _Z11calc_kernelPiii_param_2
)
{
	.reg .pred 	%p<6>;
	.reg .b32 	%r<31>;
	.reg .b64 	%rd<9>;
	.reg .b64 	%fd<3>;

	ld.param.u64 	%rd1, [_Z11calc_kernelPiii_param_0];
	ld.param.u32 	%r3, [_Z11calc_kernelPiii_param_1];
	ld.param.u32 	%r4, [_Z11calc_kernelPiii_param_2];
	mov.u32 	%r5, %ctaid.x;
	mov.u32 	%r6, %ntid.x;
	mov.u32 	%r7, %tid.x;
	mad.lo.s32 	%r1, %r5, %r6, %r7;
	mov.u32 	%r8, %ctaid.y;
	mov.u32 	%r9, %ntid.y;
	mov.u32 	%r10, %tid.y;
	mad.lo.s32 	%r2, %r8, %r9, %r10;
	setp.eq.s32 	%p1, %r1, 0;
	setp.gt.s32 	%p2, %r1, 8190;
	or.pred  	%p3, %p1, %p2;
	add.s32 	%r11, %r2, -8191;
	setp.lt.u32 	%p4, %r11, -8190;
	or.pred  	%p5, %p3, %p4;
	@%p5 bra 	$L__BB0_2;
	cvta.to.global.u64 	%rd2, %rd1;
	shl.b32 	%r12, %r3, 26;
	shl.b32 	%r13, %r2, 13;
	add.s32 	%r14, %r13, %r1;
	add.s32 	%r15, %r14, %r12;
	mul.wide.s32 	%rd3, %r15, 4;
	add.s64 	%rd4, %rd2, %rd3;
	ld.global.u32 	%r16, [%rd4];
	ld.global.u32 	%r17, [%rd4+-4];
	add.s32 	%r18, %r17, %r16;
	ld.global.u32 	%r19, [%rd4+4];
	add.s32 	%r20, %r18, %r19;
	ld.global.u32 	%r21, [%rd4+-32768];
	add.s32 	%r22, %r20, %r21;
	add.s32 	%r23, %r1, %r3;
	add.s32 	%r24, %r23, %r13;
	add.s32 	%r25, %r24, 67117056;
	mul.wide.s32 	%rd5, %r25, 4;
	add.s64 	%rd6, %rd2, %rd5;
	ld.global.u32 	%r26, [%rd6];
	add.s32 	%r27, %r22, %r26;
	cvt.rn.f64.s32 	%fd1, %r27;
	mul.f64 	%fd2, %fd1, 0d3FC999999999999A;
	cvt.rzi.s32.f64 	%r28, %fd2;
	shl.b32 	%r29, %r4, 26;
	add.s32 	%r30, %r14, %r29;
	mul.wide.s32 	%rd7, %r30, 4;
	add.s64 	%rd8, %rd2, %rd7;
	st.global.u32 	[%rd8], %r28;
$L__BB0_2:
	ret;

}


// ===== COMPILED SASS (sm_100) =====

	.target	sm_100

	.elftype	@"ET_EXEC"


//--------------------- .note.nv.tkinfo           --------------------------
	.section	.note.nv.tkinfo,"",@"SHT_NOTE"
	.sectionflags	@"SHF_NOTE_NV_TKINFO"
	.tkinfo
        /*0018*/ 	.word	0x00000002
        /*0030*/ 	.string	""
        /*0030*/ 	.string	"ptxas"
        /*0030*/ 	.string	"Cuda compilation tools, release 13.0, V13.0.88"
        /*0030*/ 	.string	"Build cuda_13.0.r13.0/compiler.36424714_0"
        /*0030*/ 	.string	"-arch sm_100 -m 64 "



//--------------------- .note.nv.cuinfo           --------------------------
	.section	.note.nv.cuinfo,"",@"SHT_NOTE"
	.sectionflags	@"SHF_NOTE_NV_CUINFO"
        /*0018*/ 	.short	0x0002
        /*001a*/ 	.short	0x0064
        /*001c*/ 	.short	0x0082
	.zero		2


//--------------------- .nv.info                  --------------------------
	.section	.nv.info,"",@"SHT_CUDA_INFO"
	.align	4


	//----- nvinfo : EIATTR_REGCOUNT
	.align		4
        /*0000*/ 	.byte	0x04, 0x2f
        /*0002*/ 	.short	(.L_1 - .L_0)
	.align		4
.L_0:
        /*0004*/ 	.word	index@(_Z11calc_kernelPiii)
        /*0008*/ 	.word	0x00000010


	//----- nvinfo : EIATTR_FRAME_SIZE
	.align		4
.L_1:
        /*000c*/ 	.byte	0x04, 0x11
        /*000e*/ 	.short	(.L_3 - .L_2)
	.align		4
.L_2:
        /*0010*/ 	.word	index@(_Z11calc_kernelPiii)
        /*0014*/ 	.word	0x00000000


	//----- nvinfo : EIATTR_MIN_STACK_SIZE
	.align		4
.L_3:
        /*0018*/ 	.byte	0x04, 0x12
        /*001a*/ 	.short	(.L_5 - .L_4)
	.align		4
.L_4:
        /*001c*/ 	.word	index@(_Z11calc_kernelPiii)
        /*0020*/ 	.word	0x00000000
.L_5:


//--------------------- .nv.compat                --------------------------
	.section	.nv.compat,"",@"SHT_CUDA_COMPAT_INFO"
	.align	4
        /*0000*/ 	.byte	0x02, 0x09, 0x00, 0x00, 0x02, 0x02, 0x01, 0x00, 0x02, 0x05, 0x05, 0x00, 0x03, 0x07, 0x01, 0x01
        /*0010*/ 	.byte	0x02, 0x03, 0x00, 0x00, 0x02, 0x06, 0x01, 0x00, 0x04, 0x0b, 0x08, 0x00, 0x01, 0x00, 0x00, 0x00
        /*0020*/ 	.byte	0x00, 0x00, 0x00, 0x00


//--------------------- .nv.info._Z11calc_kernelPiii --------------------------
	.section	.nv.info._Z11calc_kernelPiii,"",@"SHT_CUDA_INFO"
	.sectionflags	@""
	.align	4


	//----- nvinfo : EIATTR_CUDA_API_VERSION
	.align		4
        /*0000*/ 	.byte	0x04, 0x37
        /*0002*/ 	.short	(.L_7 - .L_6)
.L_6:
        /*0004*/ 	.word	0x00000082


	//----- nvinfo : EIATTR_KPARAM_INFO
	.align		4
.L_7:
        /*0008*/ 	.byte	0x04, 0x17
        /*000a*/ 	.short	(.L_9 - .L_8)
.L_8:
        /*000c*/ 	.word	0x00000000
        /*0010*/ 	.short	0x0002
        /*0012*/ 	.short	0x000c
        /*0014*/ 	.byte	0x00, 0xf0, 0x11, 0x00


	//----- nvinfo : EIATTR_KPARAM_INFO
	.align		4
.L_9:
        /*0018*/ 	.byte	0x04, 0x17
        /*001a*/ 	.short	(.L_11 - .L_10)
.L_10:
        /*001c*/ 	.word	0x00000000
        /*0020*/ 	.short	0x0001
        /*0022*/ 	.short	0x0008
        /*0024*/ 	.byte	0x00, 0xf0, 0x11, 0x00


	//----- nvinfo : EIATTR_KPARAM_INFO
	.align		4
.L_11:
        /*0028*/ 	.byte	0x04, 0x17
        /*002a*/ 	.short	(.L_13 - .L_12)
.L_12:
        /*002c*/ 	.word	0x00000000
        /*0030*/ 	.short	0x0000
        /*0032*/ 	.short	0x0000
        /*0034*/ 	.byte	0x00, 0xf5, 0x21, 0x00


	//----- nvinfo : EIATTR_SPARSE_MMA_MASK
	.align		4
.L_13:
        /*0038*/ 	.byte	0x03, 0x50
        /*003a*/ 	.short	0x0000


	//----- nvinfo : EIATTR_MAXREG_COUNT
	.align		4
        /*003c*/ 	.byte	0x03, 0x1b
        /*003e*/ 	.short	0x00ff


	//----- nvinfo : EIATTR_MERCURY_ISA_VERSION
	.align		4
        /*0040*/ 	.byte	0x03, 0x5f
        /*0042*/ 	.short	0x0101


	//----- nvinfo : EIATTR_VRC_CTA_INIT_COUNT
	.align		4
        /*0044*/ 	.byte	0x02, 0x4a
	.zero		1
	.zero		1


	//----- nvinfo : EIATTR_EXIT_INSTR_OFFSETS
	.align		4
        /*0048*/ 	.byte	0x04, 0x1c
        /*004a*/ 	.short	(.L_15 - .L_14)


	//   ....[0]....
.L_14:
        /*004c*/ 	.word	0x000000d0


	//   ....[1]....
        /*0050*/ 	.word	0x00000270


	//----- nvinfo : EIATTR_CBANK_PARAM_SIZE
	.align		4
.L_15:
        /*0054*/ 	.byte	0x03, 0x19
        /*0056*/ 	.short	0x0010


	//----- nvinfo : EIATTR_PARAM_CBANK
	.align		4
        /*0058*/ 	.byte	0x04, 0x0a
        /*005a*/ 	.short	(.L_17 - .L_16)
	.align		4
.L_16:
        /*005c*/ 	.word	index@(.nv.constant0._Z11calc_kernelPiii)
        /*0060*/ 	.short	0x0380
        /*0062*/ 	.short	0x0010


	//----- nvinfo : EIATTR_SW_WAR
	.align		4
.L_17:
        /*0064*/ 	.byte	0x04, 0x36
        /*0066*/ 	.short	(.L_19 - .L_18)
.L_18:
        /*0068*/ 	.word	0x00000008
.L_19:


//--------------------- .nv.callgraph             --------------------------
	.section	.nv.callgraph,"",@"SHT_CUDA_CALLGRAPH"
	.align	4
	.sectionentsize	8
	.align		4
        /*0000*/ 	.word	0x00000000
	.align		4
        /*0004*/ 	.word	0xffffffff
	.align		4
        /*0008*/ 	.word	0x00000000
	.align		4
        /*000c*/ 	.word	0xfffffffe
	.align		4
        /*0010*/ 	.word	0x00000000
	.align		4
        /*0014*/ 	.word	0xfffffffd
	.align		4
        /*0018*/ 	.word	0x00000000
	.align		4
        /*001c*/ 	.word	0xfffffffc


//--------------------- .text._Z11calc_kernelPiii --------------------------
	.section	.text._Z11calc_kernelPiii,"ax",@progbits
	.align	128
        .global         _Z11calc_kernelPiii
        .type           _Z11calc_kernelPiii,@function
        .size           _Z11calc_kernelPiii,(.L_x_1 - _Z11calc_kernelPiii)
        .other          _Z11calc_kernelPiii,@"STO_CUDA_ENTRY STV_DEFAULT"
_Z11calc_kernelPiii:
.text._Z11calc_kernelPiii:
[----:B------:R-:W-:Y:S01]  /*0000*/  LDC R1, c[0x0][0x37c] ;  /* 0x0000df00ff017b82 */ /* 0x000fe20000000800 */
[----:B------:R-:W0:Y:S07]  /*0010*/  S2R R0, SR_TID.X ;  /* 0x0000000000007919 */ /* 0x000e2e0000002100 */
[----:B------:R-:W0:Y:S01]  /*0020*/  S2UR UR4, SR_CTAID.X ;  /* 0x00000000000479c3 */ /* 0x000e220000002500 */
[----:B------:R-:W1:Y:S07]  /*0030*/  S2R R3, SR_TID.Y ;  /* 0x0000000000037919 */ /* 0x000e6e0000002200 */
[----:B------:R-:W0:Y:S08]  /*0040*/  LDC R7, c[0x0][0x360] ;  /* 0x0000d800ff077b82 */ /* 0x000e300000000800 */
[----:B------:R-:W1:Y:S08]  /*0050*/  S2UR UR5, SR_CTAID.Y ;  /* 0x00000000000579c3 */ /* 0x000e700000002600 */
[----:B------:R-:W1:Y:S01]  /*0060*/  LDC R2, c[0x0][0x364] ;  /* 0x0000d900ff027b82 */ /* 0x000e620000000800 */
[----:B0-----:R-:W-:-:S05]  /*0070*/  IMAD R7, R7, UR4, R0 ;  /* 0x0000000407077c24 */ /* 0x001fca000f8e0200 */
[----:B------:R-:W-:-:S04]  /*0080*/  ISETP.GT.AND P0, PT, R7, 0x1ffe, PT ;  /* 0x00001ffe0700780c */ /* 0x000fc80003f04270 */
[----:B------:R-:W-:Y:S01]  /*0090*/  ISETP.EQ.OR P0, PT, R7, RZ, P0 ;  /* 0x000000ff0700720c */ /* 0x000fe20000702670 */
[----:B-1----:R-:W-:-:S05]  /*00a0*/  IMAD R0, R2, UR5, R3 ;  /* 0x0000000502007c24 */ /* 0x002fca000f8e0203 */
[----:B------:R-:W-:-:S04]  /*00b0*/  IADD3 R2, PT, PT, R0, -0x1fff, RZ ;  /* 0xffffe00100027810 */ /* 0x000fc80007ffe0ff */
[----:B------:R-:W-:-:S13]  /*00c0*/  ISETP.LT.U32.OR P0, PT, R2, -0x1ffe, P0 ;  /* 0xffffe0020200780c */ /* 0x000fda0000701470 */
[----:B------:R-:W-:Y:S05]  /*00d0*/  @P0 EXIT ;  /* 0x000000000000094d */ /* 0x000fea0003800000 */
[----:B------:R-:W0:Y:S01]  /*00e0*/  LDC.64 R4, c[0x0][0x388] ;  /* 0x0000e200ff047b82 */ /* 0x000e220000000a00 */
[----:B------:R-:W1:Y:S01]  /*00f0*/  LDCU.64 UR4, c[0x0][0x358] ;  /* 0x00006b00ff0477ac */ /* 0x000e620008000a00 */
[----:B------:R-:W-:-:S06]  /*0100*/  LEA R12, R0, R7, 0xd ;  /* 0x00000007000c7211 */ /* 0x000fcc00078e68ff */
[----:B------:R-:W2:Y:S01]  /*0110*/  LDC.64 R2, c[0x0][0x380] ;  /* 0x0000e000ff027b82 */ /* 0x000ea20000000a00 */
[----:B0-----:R-:W-:Y:S01]  /*0120*/  IMAD.IADD R9, R7, 0x1, R4 ;  /* 0x0000000107097824 */ /* 0x001fe200078e0204 */
[----:B------:R-:W-:-:S03]  /*0130*/  LEA R7, R4, R12, 0x1a ;  /* 0x0000000c04077211 */ /* 0x000fc600078ed0ff */
[----:B------:R-:W-:Y:S02]  /*0140*/  IMAD R9, R0, 0x2000, R9 ;  /* 0x0000200000097824 */ /* 0x000fe400078e0209 */
[----:B--2---:R-:W-:-:S03]  /*0150*/  IMAD.WIDE R6, R7, 0x4, R2 ;  /* 0x0000000407067825 */ /* 0x004fc600078e0202 */
[----:B------:R-:W-:Y:S02]  /*0160*/  IADD3 R9, PT, PT, R9, 0x4002000, RZ ;  /* 0x0400200009097810 */ /* 0x000fe40007ffe0ff */
[----:B-1----:R-:W2:Y:S03]  /*0170*/  LDG.E R0, desc[UR4][R6.64] ;  /* 0x0000000406007981 */ /* 0x002ea6000c1e1900 */
[----:B------:R-:W-:Y:S01]  /*0180*/  IMAD.WIDE R8, R9, 0x4, R2 ;  /* 0x0000000409087825 */ /* 0x000fe200078e0202 */
[----:B------:R-:W2:Y:S04]  /*0190*/  LDG.E R11, desc[UR4][R6.64+-0x4] ;  /* 0xfffffc04060b7981 */ /* 0x000ea8000c1e1900 */
[----:B------:R-:W2:Y:S04]  /*01a0*/  LDG.E R4, desc[UR4][R6.64+0x4] ;  /* 0x0000040406047981 */ /* 0x000ea8000c1e1900 */
[----:B------:R-:W3:Y:S04]  /*01b0*/  LDG.E R13, desc[UR4][R6.64+-0x8000] ;  /* 0xff800004060d7981 */ /* 0x000ee8000c1e1900 */
[----:B------:R-:W3:Y:S01]  /*01c0*/  LDG.E R8, desc[UR4][R8.64] ;  /* 0x0000000408087981 */ /* 0x000ee2000c1e1900 */
[----:B------:R-:W-:Y:S01]  /*01d0*/  UMOV UR6, 0x9999999a ;  /* 0x9999999a00067882 */ /* 0x000fe20000000000 */
[----:B------:R-:W-:Y:S01]  /*01e0*/  UMOV UR7, 0x3fc99999 ;  /* 0x3fc9999900077882 */ /* 0x000fe20000000000 */
[----:B------:R-:W-:-:S04]  /*01f0*/  IMAD R5, R5, 0x4000000, R12 ;  /* 0x0400000005057824 */ /* 0x000fc800078e020c */
[----:B------:R-:W-:Y:S01]  /*0200*/  IMAD.WIDE R2, R5, 0x4, R2 ;  /* 0x0000000405027825 */ /* 0x000fe200078e0202 */
[----:B--2---:R-:W-:-:S04]  /*0210*/  IADD3 R0, PT, PT, R4, R11, R0 ;  /* 0x0000000b04007210 */ /* 0x004fc80007ffe000 */
[----:B---3--:R-:W-:-:S04]  /*0220*/  IADD3 R0, PT, PT, R8, R0, R13 ;  /* 0x0000000008007210 */ /* 0x008fc80007ffe00d */
[----:B------:R-:W0:Y:S02]  /*0230*/  I2F.F64 R10, R0 ;  /* 0x00000000000a7312 */ /* 0x000e240000201c00 */
[----:B0-----:R-:W-:-:S10]  /*0240*/  DMUL R10, R10, UR6 ;  /* 0x000000060a0a7c28 */ /* 0x001fd40008000000 */
[----:B------:R-:W0:Y:S02]  /*0250*/  F2I.F64.TRUNC R11, R10 ;  /* 0x0000000a000b7311 */ /* 0x000e24000030d100 */
[----:B0-----:R-:W-:Y:S01]  /*0260*/  STG.E desc[UR4][R2.64], R11 ;  /* 0x0000000b02007986 */ /* 0x001fe2000c101904 */
[----:B------:R-:W-:Y:S05]  /*0270*/  EXIT ;  /* 0x000000000000794d */ /* 0x000fea0003800000 */
.L_x_0:
[----:B------:R-:W-:-:S00]  /*0280*/  BRA `(.L_x_0) ;  /* 0xfffffffc00fc7947 */ /* 0x000fc0000383ffff */
[----:B------:R-:W-:-:S00]  /*0290*/  NOP ;  /* 0x0000000000007918 */ /* 0x000fc00000000000 */
        /* <DEDUP_REMOVED lines=14> */
.L_x_1:


//--------------------- .nv.shared.reserved.0     --------------------------
	.section	.nv.shared.reserved.0,"aw",@nobits
	.weak		__nv_reservedSMEM_offset_0_alias
	.size		__nv_reservedSMEM_offset_0_alias, 0, 64
	.other		__nv_reservedSMEM_offset_0_alias,@"STO_CUDA_RESERVED_SHARED STV_DEFAULT"
__nv_reservedSMEM_offset_0_alias:
	.zero		0
	.zero		64


//--------------------- .nv.constant0._Z11calc_kernelPiii --------------------------
	.section	.nv.constant0._Z11calc_kernelPiii,"a",@progbits
	.sectionflags	@""
	.align	4
.nv.constant0._Z11calc_kernelPiii:
	.zero		912


//--------------------- SYMBOLS --------------------------

	.type		.nv.reservedSmem.offset0,@object
	.size		.nv.reservedSmem.offset0,0x4
